	.headerflags	@"EF_CUDA_TEXMODE_UNIFIED EF_CUDA_64BIT_ADDRESS EF_CUDA_SM86 EF_CUDA_VIRTUAL_SM(EF_CUDA_SM86)"
	.elftype	@"ET_EXEC"


//--------------------- .nv.info                  --------------------------
	.section	.nv.info,"",@"SHT_CUDA_INFO"
	.align	4


	//----- nvinfo : EIATTR_REGCOUNT
	.align		4
        /*0000*/ 	.byte	0x04, 0x2f
        /*0002*/ 	.short	(.L_3 - .L_2)
	.align		4
.L_2:
        /*0004*/ 	.word	index@(l2norm_fwd_kernel)
        /*0008*/ 	.word	0x0000003b


	//----- nvinfo : EIATTR_MAX_STACK_SIZE
	.align		4
.L_3:
        /*000c*/ 	.byte	0x04, 0x23
        /*000e*/ 	.short	(.L_5 - .L_4)
	.align		4
.L_4:
        /*0010*/ 	.word	index@(l2norm_fwd_kernel)
        /*0014*/ 	.word	0x00000000


	//----- nvinfo : EIATTR_MIN_STACK_SIZE
	.align		4
.L_5:
        /*0018*/ 	.byte	0x04, 0x12
        /*001a*/ 	.short	(.L_7 - .L_6)
	.align		4
.L_6:
        /*001c*/ 	.word	index@(l2norm_fwd_kernel)
        /*0020*/ 	.word	0x00000000


	//----- nvinfo : EIATTR_FRAME_SIZE
	.align		4
.L_7:
        /*0024*/ 	.byte	0x04, 0x11
        /*0026*/ 	.short	(.L_9 - .L_8)
	.align		4
.L_8:
        /*0028*/ 	.word	index@(l2norm_fwd_kernel)
        /*002c*/ 	.word	0x00000000
.L_9:


//--------------------- .nv.info.l2norm_fwd_kernel --------------------------
	.section	.nv.info.l2norm_fwd_kernel,"",@"SHT_CUDA_INFO"
	.align	4


	//----- nvinfo : EIATTR_CUDA_API_VERSION
	.align		4
        /*0000*/ 	.byte	0x04, 0x37
        /*0002*/ 	.short	(.L_11 - .L_10)
.L_10:
        /*0004*/ 	.word	0x0000007b


	//----- nvinfo : EIATTR_SW2861232_WAR
	.align		4
.L_11:
        /*0008*/ 	.byte	0x01, 0x35
	.zero		2


	//----- nvinfo : EIATTR_PARAM_CBANK
	.align		4
        /*000c*/ 	.byte	0x04, 0x0a
        /*000e*/ 	.short	(.L_13 - .L_12)
	.align		4
.L_12:
        /*0010*/ 	.word	index@(.nv.constant0.l2norm_fwd_kernel)
        /*0014*/ 	.short	0x0160
        /*0016*/ 	.short	0x001c


	//----- nvinfo : EIATTR_CBANK_PARAM_SIZE
	.align		4
.L_13:
        /*0018*/ 	.byte	0x03, 0x19
        /*001a*/ 	.short	0x001c


	//----- nvinfo : EIATTR_KPARAM_INFO
	.align		4
        /*001c*/ 	.byte	0x04, 0x17
        /*001e*/ 	.short	(.L_15 - .L_14)
.L_14:
        /*0020*/ 	.word	0x00000000
        /*0024*/ 	.short	0x0003
        /*0026*/ 	.short	0x0018
        /*0028*/ 	.byte	0x00, 0xf0, 0x11, 0x00


	//----- nvinfo : EIATTR_KPARAM_INFO
	.align		4
.L_15:
        /*002c*/ 	.byte	0x04, 0x17
        /*002e*/ 	.short	(.L_17 - .L_16)
.L_16:
        /*0030*/ 	.word	0x00000000
        /*0034*/ 	.short	0x0002
        /*0036*/ 	.short	0x0010
        /*0038*/ 	.byte	0x00, 0xf0, 0x21, 0x00


	//----- nvinfo : EIATTR_KPARAM_INFO
	.align		4
.L_17:
        /*003c*/ 	.byte	0x04, 0x17
        /*003e*/ 	.short	(.L_19 - .L_18)
.L_18:
        /*0040*/ 	.word	0x00000000
        /*0044*/ 	.short	0x0001
        /*0046*/ 	.short	0x0008
        /*0048*/ 	.byte	0x00, 0xf0, 0x21, 0x00


	//----- nvinfo : EIATTR_KPARAM_INFO
	.align		4
.L_19:
        /*004c*/ 	.byte	0x04, 0x17
        /*004e*/ 	.short	(.L_21 - .L_20)
.L_20:
        /*0050*/ 	.word	0x00000000
        /*0054*/ 	.short	0x0000
        /*0056*/ 	.short	0x0000
        /*0058*/ 	.byte	0x00, 0xf0, 0x21, 0x00


	//----- nvinfo : EIATTR_MAXREG_COUNT
	.align		4
.L_21:
        /*005c*/ 	.byte	0x03, 0x1b
        /*005e*/ 	.short	0x00ff


	//----- nvinfo : EIATTR_COOP_GROUP_MASK_REGIDS
	.align		4
        /*0060*/ 	.byte	0x04, 0x29
        /*0062*/ 	.short	(.L_23 - .L_22)


	//   ....[0]....
.L_22:
        /*0064*/ 	.word	0xffffffff


	//   ....[1]....
        /*0068*/ 	.word	0xffffffff


	//   ....[2]....
        /*006c*/ 	.word	0xffffffff


	//   ....[3]....
        /*0070*/ 	.word	0xffffffff


	//   ....[4]....
        /*0074*/ 	.word	0xffffffff


	//   ....[5]....
        /*0078*/ 	.word	0xffffffff


	//   ....[6]....
        /*007c*/ 	.word	0xffffffff


	//   ....[7]....
        /*0080*/ 	.word	0xffffffff


	//   ....[8]....
        /*0084*/ 	.word	0xffffffff


	//   ....[9]....
        /*0088*/ 	.word	0xffffffff


	//   ....[10]....
        /*008c*/ 	.word	0xffffffff


	//   ....[11]....
        /*0090*/ 	.word	0xffffffff


	//   ....[12]....
        /*0094*/ 	.word	0xffffffff


	//   ....[13]....
        /*0098*/ 	.word	0xffffffff


	//   ....[14]....
        /*009c*/ 	.word	0xffffffff


	//   ....[15]....
        /*00a0*/ 	.word	0xffffffff


	//----- nvinfo : EIATTR_COOP_GROUP_INSTR_OFFSETS
	.align		4
.L_23:
        /*00a4*/ 	.byte	0x04, 0x28
        /*00a6*/ 	.short	(.L_25 - .L_24)


	//   ....[0]....
.L_24:
        /*00a8*/ 	.word	0x00000660


	//   ....[1]....
        /*00ac*/ 	.word	0x00000740


	//   ....[2]....
        /*00b0*/ 	.word	0x000007b0


	//   ....[3]....
        /*00b4*/ 	.word	0x000007f0


	//   ....[4]....
        /*00b8*/ 	.word	0x00000800


	//   ....[5]....
        /*00bc*/ 	.word	0x00000820


	//   ....[6]....
        /*00c0*/ 	.word	0x00000840


	//   ....[7]....
        /*00c4*/ 	.word	0x00000870


	//   ....[8]....
        /*00c8*/ 	.word	0x00000880


	//   ....[9]....
        /*00cc*/ 	.word	0x000008a0


	//   ....[10]....
        /*00d0*/ 	.word	0x000008c0


	//   ....[11]....
        /*00d4*/ 	.word	0x000008f0


	//   ....[12]....
        /*00d8*/ 	.word	0x00000900


	//   ....[13]....
        /*00dc*/ 	.word	0x00000920


	//   ....[14]....
        /*00e0*/ 	.word	0x00000940


	//   ....[15]....
        /*00e4*/ 	.word	0x00000980


	//----- nvinfo : EIATTR_EXIT_INSTR_OFFSETS
	.align		4
.L_25:
        /*00e8*/ 	.byte	0x04, 0x1c
        /*00ea*/ 	.short	(.L_27 - .L_26)


	//   ....[0]....
.L_26:
        /*00ec*/ 	.word	0x000010c0


	//   ....[1]....
        /*00f0*/ 	.word	0x00001120


	//----- nvinfo : EIATTR_MAX_THREADS
	.align		4
.L_27:
        /*00f4*/ 	.byte	0x04, 0x05
        /*00f6*/ 	.short	(.L_29 - .L_28)
.L_28:
        /*00f8*/ 	.word	0x00000020
        /*00fc*/ 	.word	0x00000001
        /*0100*/ 	.word	0x00000001
.L_29:


//--------------------- .nv.rel.action            --------------------------
	.section	.nv.rel.action,"",@"SHT_CUDA_RELOCINFO"
	.align	8
	.sectionentsize	8
        /*0000*/ 	.byte	0x73, 0x00, 0x00, 0x00, 0x00, 0x00, 0x00, 0x00, 0x00, 0x00, 0x00, 0x11, 0x25, 0x00, 0x05, 0x36


//--------------------- .nv.constant0.l2norm_fwd_kernel --------------------------
	.section	.nv.constant0.l2norm_fwd_kernel,"a",@progbits
	.align	4
.nv.constant0.l2norm_fwd_kernel:
	.zero		380


//--------------------- .text.l2norm_fwd_kernel   --------------------------
	.section	.text.l2norm_fwd_kernel,"ax",@progbits
	.sectionflags	@"SHF_BARRIERS=1"
	.sectioninfo	@"SHI_REGISTERS=59"
	.align	128
        .global         l2norm_fwd_kernel
        .type           l2norm_fwd_kernel,@function
        .size           l2norm_fwd_kernel,(.L_x_1 - l2norm_fwd_kernel)
        .other          l2norm_fwd_kernel,@"STO_CUDA_ENTRY STV_DEFAULT"
l2norm_fwd_kernel:
.text.l2norm_fwd_kernel:
[----:B------:R-:W-:-:S02]  /*0000*/  MOV R1, c[0x0][0x28] ;  /* 0x00000a0000017a02 */ /* 0x000fc40000000f00 */
[----:B------:R-:W0:Y:S01]  /*0010*/  S2R R2, SR_TID.X ;  /* 0x0000000000027919 */ /* 0x000e220000002100 */
[----:B------:R-:W-:Y:S01]  /*0020*/  CS2R R28, SRZ ;  /* 0x00000000001c7805 */ /* 0x000fe2000001ff00 */
[----:B------:R-:W-:Y:S01]  /*0030*/  CS2R R30, SRZ ;  /* 0x00000000001e7805 */ /* 0x000fe2000001ff00 */
[----:B------:R-:W-:Y:S01]  /*0040*/  ULDC.64 UR4, c[0x0][0x118] ;  /* 0x0000460000047ab9 */ /* 0x000fe20000000a00 */
[----:B------:R-:W1:Y:S01]  /*0050*/  S2R R23, SR_CTAID.X ;  /* 0x0000000000177919 */ /* 0x000e620000002500 */
[----:B------:R-:W-:Y:S01]  /*0060*/  CS2R R12, SRZ ;  /* 0x00000000000c7805 */ /* 0x000fe2000001ff00 */
[----:B------:R-:W-:Y:S01]  /*0070*/  CS2R R14, SRZ ;  /* 0x00000000000e7805 */ /* 0x000fe2000001ff00 */
[----:B0-----:R-:W-:Y:S02]  /*0080*/  SHF.R.U32.HI R16, RZ, 0x4, R2 ;  /* 0x00000004ff107819 */ /* 0x001fe40000011602 */
[----:B------:R-:W-:Y:S02]  /*0090*/  SHF.L.U32 R0, R2, 0x3, RZ ;  /* 0x0000000302007819 */ /* 0x000fe400000006ff */
[----:B-1----:R-:W-:-:S02]  /*00a0*/  SHF.L.U32 R23, R23, 0x3, RZ ;  /* 0x0000000317177819 */ /* 0x002fc400000006ff */
[----:B------:R-:W-:Y:S02]  /*00b0*/  SGXT.U32 R16, R16, 0x1 ;  /* 0x000000011010781a */ /* 0x000fe40000000000 */
[----:B------:R-:W-:Y:S02]  /*00c0*/  LOP3.LUT R8, R0, 0x78, RZ, 0xc0, !PT ;  /* 0x0000007800087812 */ /* 0x000fe400078ec0ff */
[----:B------:R-:W-:Y:S02]  /*00d0*/  LOP3.LUT R21, R23, R16, RZ, 0xfc, !PT ;  /* 0x0000001017157212 */ /* 0x000fe400078efcff */
[----:B------:R-:W-:Y:S01]  /*00e0*/  SHF.R.S32.HI R0, RZ, 0x1f, R23 ;  /* 0x0000001fff007819 */ /* 0x000fe20000011417 */
[----:B------:R-:W-:Y:S01]  /*00f0*/  IMAD.WIDE.U32 R8, R8, 0x2, RZ ;  /* 0x0000000208087825 */ /* 0x000fe200078e00ff */
[C---:B------:R-:W-:Y:S02]  /*0100*/  ISETP.GE.U32.AND P3, PT, R21.reuse, 0xf90, PT ;  /* 0x00000f901500780c */ /* 0x040fe40003f66070 */
[----:B------:R-:W-:-:S02]  /*0110*/  SHF.L.U32 R5, R21, 0x8, RZ ;  /* 0x0000000815057819 */ /* 0x000fc400000006ff */
[----:B------:R-:W-:Y:S02]  /*0120*/  LOP3.LUT R3, R23, 0x2, R16, 0xfe, !PT ;  /* 0x0000000217037812 */ /* 0x000fe400078efe10 */
[----:B------:R-:W-:Y:S02]  /*0130*/  SHF.L.U64.HI R21, R21, 0x8, R0 ;  /* 0x0000000815157819 */ /* 0x000fe40000010200 */
[----:B------:R-:W-:Y:S02]  /*0140*/  LOP3.LUT R22, R5, R8, RZ, 0xfc, !PT ;  /* 0x0000000805167212 */ /* 0x000fe400078efcff */
[----:B------:R-:W-:Y:S02]  /*0150*/  ISETP.GE.U32.AND.EX P3, PT, R0, RZ, PT, P3 ;  /* 0x000000ff0000720c */ /* 0x000fe40003f66130 */
[----:B------:R-:W-:Y:S02]  /*0160*/  SHF.L.U32 R17, R3, 0x8, RZ ;  /* 0x0000000803117819 */ /* 0x000fe400000006ff */
[----:B------:R-:W-:-:S02]  /*0170*/  LOP3.LUT R21, R21, R9, RZ, 0xfc, !PT ;  /* 0x0000000915157212 */ /* 0x000fc400078efcff */
[----:B------:R-:W-:Y:S02]  /*0180*/  IADD3 R6, P0, R22, c[0x0][0x160], RZ ;  /* 0x0000580016067a10 */ /* 0x000fe40007f1e0ff */
[C---:B------:R-:W-:Y:S02]  /*0190*/  ISETP.GE.U32.AND P2, PT, R3.reuse, 0xf90, PT ;  /* 0x00000f900300780c */ /* 0x040fe40003f46070 */
[----:B------:R-:W-:Y:S02]  /*01a0*/  SHF.L.U64.HI R3, R3, 0x8, R0 ;  /* 0x0000000803037819 */ /* 0x000fe40000010200 */
[----:B------:R-:W-:Y:S02]  /*01b0*/  LOP3.LUT R17, R17, R8, RZ, 0xfc, !PT ;  /* 0x0000000811117212 */ /* 0x000fe400078efcff */
[----:B------:R-:W-:Y:S02]  /*01c0*/  IADD3.X R7, R21, c[0x0][0x164], RZ, P0, !PT ;  /* 0x0000590015077a10 */ /* 0x000fe400007fe4ff */
[----:B------:R-:W-:-:S02]  /*01d0*/  ISETP.GE.U32.AND.EX P2, PT, R0, RZ, PT, P2 ;  /* 0x000000ff0000720c */ /* 0x000fc40003f46120 */
[----:B------:R-:W-:Y:S01]  /*01e0*/  LOP3.LUT R3, R3, R9, RZ, 0xfc, !PT ;  /* 0x0000000903037212 */ /* 0x000fe200078efcff */
[----:B------:R0:W2:Y:S01]  /*01f0*/  @!P3 LDG.E.128 R28, [R6.64] ;  /* 0x00000004061cb981 */ /* 0x0000a2000c1e1d00 */
[----:B------:R-:W-:Y:S02]  /*0200*/  IADD3 R10, P1, R17, c[0x0][0x160], RZ ;  /* 0x00005800110a7a10 */ /* 0x000fe40007f3e0ff */
[----:B------:R-:W-:Y:S02]  /*0210*/  LOP3.LUT R25, R23, 0x4, R16, 0xfe, !PT ;  /* 0x0000000417197812 */ /* 0x000fe400078efe10 */
[----:B------:R-:W-:Y:S02]  /*0220*/  IADD3.X R11, R3, c[0x0][0x164], RZ, P1, !PT ;  /* 0x00005900030b7a10 */ /* 0x000fe40000ffe4ff */
[C---:B------:R-:W-:Y:S02]  /*0230*/  SHF.L.U32 R19, R25.reuse, 0x8, RZ ;  /* 0x0000000819137819 */ /* 0x040fe400000006ff */
[C---:B------:R-:W-:Y:S01]  /*0240*/  ISETP.GE.U32.AND P1, PT, R25.reuse, 0xf90, PT ;  /* 0x00000f901900780c */ /* 0x040fe20003f26070 */
[----:B------:R1:W3:Y:S01]  /*0250*/  @!P2 LDG.E.128 R12, [R10.64] ;  /* 0x000000040a0ca981 */ /* 0x0002e2000c1e1d00 */
[----:B------:R-:W-:-:S02]  /*0260*/  SHF.L.U64.HI R25, R25, 0x8, R0 ;  /* 0x0000000819197819 */ /* 0x000fc40000010200 */
[----:B------:R-:W-:Y:S02]  /*0270*/  LOP3.LUT R20, R19, R8, RZ, 0xfc, !PT ;  /* 0x0000000813147212 */ /* 0x000fe400078efcff */
[----:B------:R-:W-:Y:S02]  /*0280*/  ISETP.GE.U32.AND.EX P1, PT, R0, RZ, PT, P1 ;  /* 0x000000ff0000720c */ /* 0x000fe40003f26110 */
[----:B------:R-:W-:Y:S02]  /*0290*/  LOP3.LUT R27, R23, 0x6, R16, 0xfe, !PT ;  /* 0x00000006171b7812 */ /* 0x000fe400078efe10 */
[----:B------:R-:W-:Y:S02]  /*02a0*/  LOP3.LUT R16, R25, R9, RZ, 0xfc, !PT ;  /* 0x0000000919107212 */ /* 0x000fe400078efcff */
[----:B------:R-:W-:Y:S02]  /*02b0*/  IADD3 R32, P4, R20, c[0x0][0x160], RZ ;  /* 0x0000580014207a10 */ /* 0x000fe40007f9e0ff */
[----:B------:R-:W-:-:S02]  /*02c0*/  ISETP.GE.U32.AND P0, PT, R27, 0xf90, PT ;  /* 0x00000f901b00780c */ /* 0x000fc40003f06070 */
[C---:B------:R-:W-:Y:S01]  /*02d0*/  SHF.L.U32 R19, R27.reuse, 0x8, RZ ;  /* 0x000000081b137819 */ /* 0x040fe200000006ff */
[----:B------:R-:W-:Y:S01]  /*02e0*/  CS2R R4, SRZ ;  /* 0x0000000000047805 */ /* 0x000fe2000001ff00 */
[----:B0-----:R-:W-:Y:S01]  /*02f0*/  CS2R R6, SRZ ;  /* 0x0000000000067805 */ /* 0x001fe2000001ff00 */
[----:B------:R-:W-:Y:S02]  /*0300*/  IADD3.X R33, R16, c[0x0][0x164], RZ, P4, !PT ;  /* 0x0000590010217a10 */ /* 0x000fe400027fe4ff */
[----:B-1----:R-:W-:Y:S02]  /*0310*/  SHF.L.U64.HI R11, R27, 0x8, R0 ;  /* 0x000000081b0b7819 */ /* 0x002fe40000010200 */
[----:B------:R-:W-:Y:S01]  /*0320*/  LOP3.LUT R19, R19, R8, RZ, 0xfc, !PT ;  /* 0x0000000813137212 */ /* 0x000fe200078efcff */
[----:B------:R3:W4:Y:S01]  /*0330*/  @!P1 LDG.E.128 R4, [R32.64] ;  /* 0x0000000420049981 */ /* 0x000722000c1e1d00 */
[----:B------:R-:W-:Y:S02]  /*0340*/  ISETP.GE.U32.AND.EX P0, PT, R0, RZ, PT, P0 ;  /* 0x000000ff0000720c */ /* 0x000fe40003f06100 */
[----:B------:R-:W-:-:S02]  /*0350*/  LOP3.LUT R18, R11, R9, RZ, 0xfc, !PT ;  /* 0x000000090b127212 */ /* 0x000fc400078efcff */
[----:B------:R-:W-:Y:S01]  /*0360*/  IADD3 R34, P4, R19, c[0x0][0x160], RZ ;  /* 0x0000580013227a10 */ /* 0x000fe20007f9e0ff */
[----:B------:R-:W-:Y:S01]  /*0370*/  CS2R R8, SRZ ;  /* 0x0000000000087805 */ /* 0x000fe2000001ff00 */
[----:B------:R-:W-:Y:S02]  /*0380*/  CS2R R10, SRZ ;  /* 0x00000000000a7805 */ /* 0x000fe4000001ff00 */
[----:B------:R-:W-:-:S05]  /*0390*/  IADD3.X R35, R18, c[0x0][0x164], RZ, P4, !PT ;  /* 0x0000590012237a10 */ /* 0x000fca00027fe4ff */
[----:B------:R0:W5:Y:S01]  /*03a0*/  @!P0 LDG.E.128 R8, [R34.64] ;  /* 0x0000000422088981 */ /* 0x000162000c1e1d00 */
[--C-:B--2---:R-:W-:Y:S02]  /*03b0*/  HADD2.F32 R26, -RZ, R28.reuse.H1_H1 ;  /* 0x3000001cff1a7230 */ /* 0x104fe40000004100 */
[----:B------:R-:W-:-:S03]  /*03c0*/  HADD2.F32 R24, -RZ, R28.H0_H0 ;  /* 0x2000001cff187230 */ /* 0x000fc60000004100 */
[----:B------:R-:W-:Y:S01]  /*03d0*/  FMUL R37, R26, R26 ;  /* 0x0000001a1a257220 */ /* 0x000fe20000400000 */
[----:B------:R-:W-:-:S03]  /*03e0*/  HADD2.F32 R27, -RZ, R29.H0_H0 ;  /* 0x2000001dff1b7230 */ /* 0x000fc60000004100 */
[----:B------:R-:W-:Y:S01]  /*03f0*/  FFMA R40, R24, R24, R37 ;  /* 0x0000001818287223 */ /* 0x000fe20000000025 */
[--C-:B---3--:R-:W-:Y:S02]  /*0400*/  HADD2.F32 R32, -RZ, R12.reuse.H0_H0 ;  /* 0x2000000cff207230 */ /* 0x108fe40000004100 */
[----:B------:R-:W-:Y:S01]  /*0410*/  HADD2.F32 R25, -RZ, R29.H1_H1 ;  /* 0x3000001dff197230 */ /* 0x000fe20000004100 */
[----:B------:R-:W-:Y:S01]  /*0420*/  FFMA R40, R27, R27, R40 ;  /* 0x0000001b1b287223 */ /* 0x000fe20000000028 */
[----:B------:R-:W-:Y:S02]  /*0430*/  HADD2.F32 R12, -RZ, R12.H1_H1 ;  /* 0x3000000cff0c7230 */ /* 0x000fe40000004100 */
[--C-:B------:R-:W-:Y:S01]  /*0440*/  HADD2.F32 R29, -RZ, R30.reuse.H0_H0 ;  /* 0x2000001eff1d7230 */ /* 0x100fe20000004100 */
[----:B------:R-:W-:Y:S02]  /*0450*/  FFMA R40, R25, R25, R40 ;  /* 0x0000001919287223 */ /* 0x000fe40000000028 */
[----:B------:R-:W-:Y:S01]  /*0460*/  FMUL R41, R12, R12 ;  /* 0x0000000c0c297220 */ /* 0x000fe20000400000 */
[----:B------:R-:W-:Y:S01]  /*0470*/  HADD2.F32 R28, -RZ, R30.H1_H1 ;  /* 0x3000001eff1c7230 */ /* 0x000fe20000004100 */
[----:B------:R-:W-:Y:S01]  /*0480*/  FFMA R43, R29, R29, R40 ;  /* 0x0000001d1d2b7223 */ /* 0x000fe20000000028 */
[----:B0-----:R-:W-:Y:S01]  /*0490*/  HADD2.F32 R34, -RZ, R13.H0_H0 ;  /* 0x2000000dff227230 */ /* 0x001fe20000004100 */
[----:B------:R-:W-:Y:S01]  /*04a0*/  FFMA R45, R32, R32, R41 ;  /* 0x00000020202d7223 */ /* 0x000fe20000000029 */
[--C-:B------:R-:W-:Y:S01]  /*04b0*/  HADD2.F32 R30, -RZ, R31.reuse.H1_H1 ;  /* 0x3000001fff1e7230 */ /* 0x100fe20000004100 */
[----:B------:R-:W-:Y:S01]  /*04c0*/  FFMA R42, R28, R28, R43 ;  /* 0x0000001c1c2a7223 */ /* 0x000fe2000000002b */
[----:B------:R-:W-:Y:S01]  /*04d0*/  HADD2.F32 R31, -RZ, R31.H0_H0 ;  /* 0x2000001fff1f7230 */ /* 0x000fe20000004100 */
[----:B------:R-:W-:Y:S01]  /*04e0*/  FFMA R44, R34, R34, R45 ;  /* 0x00000022222c7223 */ /* 0x000fe2000000002d */
[----:B------:R-:W-:-:S02]  /*04f0*/  HADD2.F32 R33, -RZ, R13.H1_H1 ;  /* 0x3000000dff217230 */ /* 0x000fc40000004100 */
[--C-:B----4-:R-:W-:Y:S02]  /*0500*/  HADD2.F32 R38, -RZ, R4.reuse.H1_H1 ;  /* 0x30000004ff267230 */ /* 0x110fe40000004100 */
[----:B------:R-:W-:-:S03]  /*0510*/  HADD2.F32 R36, -RZ, R4.H0_H0 ;  /* 0x20000004ff247230 */ /* 0x000fc60000004100 */
[----:B------:R-:W-:Y:S01]  /*0520*/  FMUL R41, R38, R38 ;  /* 0x0000002626297220 */ /* 0x000fe20000400000 */
[--C-:B------:R-:W-:Y:S02]  /*0530*/  HADD2.F32 R13, -RZ, R14.reuse.H1_H1 ;  /* 0x3000000eff0d7230 */ /* 0x100fe40000004100 */
[--C-:B------:R-:W-:Y:S01]  /*0540*/  HADD2.F32 R37, -RZ, R5.reuse.H1_H1 ;  /* 0x30000005ff257230 */ /* 0x100fe20000004100 */
[----:B------:R-:W-:Y:S01]  /*0550*/  FFMA R46, R36, R36, R41 ;  /* 0x00000024242e7223 */ /* 0x000fe20000000029 */
[----:B------:R-:W-:Y:S01]  /*0560*/  HADD2.F32 R14, -RZ, R14.H0_H0 ;  /* 0x2000000eff0e7230 */ /* 0x000fe20000004100 */
[----:B------:R-:W-:Y:S01]  /*0570*/  FFMA R45, R33, R33, R44 ;  /* 0x00000021212d7223 */ /* 0x000fe2000000002c */
[----:B------:R-:W-:Y:S01]  /*0580*/  HADD2.F32 R5, -RZ, R5.H0_H0 ;  /* 0x20000005ff057230 */ /* 0x000fe20000004100 */
[----:B------:R-:W-:Y:S01]  /*0590*/  FFMA R43, R31, R31, R42 ;  /* 0x0000001f1f2b7223 */ /* 0x000fe2000000002a */
[--C-:B-----5:R-:W-:Y:S02]  /*05a0*/  HADD2.F32 R4, -RZ, R8.reuse.H0_H0 ;  /* 0x20000008ff047230 */ /* 0x120fe40000004100 */
[----:B------:R-:W-:Y:S01]  /*05b0*/  HADD2.F32 R8, -RZ, R8.H1_H1 ;  /* 0x30000008ff087230 */ /* 0x000fe20000004100 */
[----:B------:R-:W-:Y:S01]  /*05c0*/  FFMA R46, R5, R5, R46 ;  /* 0x00000005052e7223 */ /* 0x000fe2000000002e */
[----:B------:R-:W-:Y:S01]  /*05d0*/  FFMA R42, R14, R14, R45 ;  /* 0x0000000e0e2a7223 */ /* 0x000fe2000000002d */
[----:B------:R-:W-:Y:S01]  /*05e0*/  FFMA R44, R30, R30, R43 ;  /* 0x0000001e1e2c7223 */ /* 0x000fe2000000002b */
[--C-:B------:R-:W-:Y:S01]  /*05f0*/  HADD2.F32 R35, -RZ, R15.reuse.H1_H1 ;  /* 0x3000000fff237230 */ /* 0x100fe20000004100 */
[----:B------:R-:W-:Y:S01]  /*0600*/  FMUL R41, R8, R8 ;  /* 0x0000000808297220 */ /* 0x000fe20000400000 */
[--C-:B------:R-:W-:Y:S01]  /*0610*/  HADD2.F32 R39, -RZ, R6.reuse.H1_H1 ;  /* 0x30000006ff277230 */ /* 0x100fe20000004100 */
[----:B------:R-:W-:Y:S01]  /*0620*/  FFMA R45, R37, R37, R46 ;  /* 0x00000025252d7223 */ /* 0x000fe2000000002e */
[----:B------:R-:W-:Y:S01]  /*0630*/  HADD2.F32 R15, -RZ, R15.H0_H0 ;  /* 0x2000000fff0f7230 */ /* 0x000fe20000004100 */
[----:B------:R-:W-:Y:S01]  /*0640*/  FFMA R42, R13, R13, R42 ;  /* 0x0000000d0d2a7223 */ /* 0x000fe2000000002a */
[----:B------:R-:W-:Y:S01]  /*0650*/  HADD2.F32 R6, -RZ, R6.H0_H0 ;  /* 0x20000006ff067230 */ /* 0x000fe20000004100 */
[----:B------:R-:W0:Y:S01]  /*0660*/  SHFL.BFLY PT, R49, R44, 0x8, 0x1f ;  /* 0x0d001f002c317f89 */ /* 0x000e2200000e0000 */
[--C-:B------:R-:W-:Y:S01]  /*0670*/  HADD2.F32 R40, -RZ, R9.reuse.H1_H1 ;  /* 0x30000009ff287230 */ /* 0x100fe20000004100 */
[----:B------:R-:W-:Y:S01]  /*0680*/  FFMA R48, R4, R4, R41 ;  /* 0x0000000404307223 */ /* 0x000fe20000000029 */
[----:B------:R-:W-:Y:S01]  /*0690*/  HADD2.F32 R9, -RZ, R9.H0_H0 ;  /* 0x20000009ff097230 */ /* 0x000fe20000004100 */
[----:B------:R-:W-:Y:S01]  /*06a0*/  FFMA R46, R6, R6, R45 ;  /* 0x00000006062e7223 */ /* 0x000fe2000000002d */
[----:B------:R-:W-:Y:S01]  /*06b0*/  FFMA R42, R15, R15, R42 ;  /* 0x0000000f0f2a7223 */ /* 0x000fe2000000002a */
[----:B------:R-:W-:-:S02]  /*06c0*/  HADD2.F32 R41, -RZ, R7.H0_H0 ;  /* 0x20000007ff297230 */ /* 0x000fc40000004100 */
[----:B------:R-:W-:Y:S01]  /*06d0*/  FFMA R47, R9, R9, R48 ;  /* 0x00000009092f7223 */ /* 0x000fe20000000030 */
[----:B------:R-:W-:Y:S01]  /*06e0*/  FFMA R46, R39, R39, R46 ;  /* 0x00000027272e7223 */ /* 0x000fe2000000002e */
[----:B------:R-:W-:Y:S01]  /*06f0*/  FFMA R45, R35, R35, R42 ;  /* 0x00000023232d7223 */ /* 0x000fe2000000002a */
[----:B------:R-:W-:Y:S01]  /*0700*/  HADD2.F32 R43, -RZ, R7.H1_H1 ;  /* 0x30000007ff2b7230 */ /* 0x000fe20000004100 */
[----:B------:R-:W-:Y:S01]  /*0710*/  FFMA R42, R40, R40, R47 ;  /* 0x00000028282a7223 */ /* 0x000fe2000000002f */
[--C-:B------:R-:W-:Y:S01]  /*0720*/  HADD2.F32 R7, -RZ, R10.reuse.H0_H0 ;  /* 0x2000000aff077230 */ /* 0x100fe20000004100 */
[----:B------:R-:W-:Y:S01]  /*0730*/  FFMA R46, R41, R41, R46 ;  /* 0x00000029292e7223 */ /* 0x000fe2000000002e */
[----:B------:R-:W1:Y:S01]  /*0740*/  SHFL.BFLY PT, R50, R45, 0x8, 0x1f ;  /* 0x0d001f002d327f89 */ /* 0x000e6200000e0000 */
[----:B------:R-:W-:Y:S02]  /*0750*/  HADD2.F32 R10, -RZ, R10.H1_H1 ;  /* 0x3000000aff0a7230 */ /* 0x000fe40000004100 */
[----:B------:R-:W-:Y:S01]  /*0760*/  FFMA R47, R7, R7, R42 ;  /* 0x00000007072f7223 */ /* 0x000fe2000000002a */
[----:B------:R-:W-:Y:S01]  /*0770*/  FFMA R46, R43, R43, R46 ;  /* 0x0000002b2b2e7223 */ /* 0x000fe2000000002e */
[----:B------:R-:W-:-:S02]  /*0780*/  HADD2.F32 R42, -RZ, R11.H0_H0 ;  /* 0x2000000bff2a7230 */ /* 0x000fc40000004100 */
[----:B------:R-:W-:Y:S01]  /*0790*/  FFMA R47, R10, R10, R47 ;  /* 0x0000000a0a2f7223 */ /* 0x000fe2000000002f */
[----:B------:R-:W-:Y:S01]  /*07a0*/  HADD2.F32 R11, -RZ, R11.H1_H1 ;  /* 0x3000000bff0b7230 */ /* 0x000fe20000004100 */
[----:B------:R-:W2:Y:S02]  /*07b0*/  SHFL.BFLY PT, R51, R46, 0x8, 0x1f ;  /* 0x0d001f002e337f89 */ /* 0x000ea400000e0000 */
[----:B------:R-:W-:Y:S01]  /*07c0*/  FFMA R48, R42, R42, R47 ;  /* 0x0000002a2a307223 */ /* 0x000fe2000000002f */
[----:B0-----:R-:W-:-:S03]  /*07d0*/  FADD R49, R44, R49 ;  /* 0x000000312c317221 */ /* 0x001fc60000000000 */
[----:B------:R-:W-:Y:S02]  /*07e0*/  FFMA R48, R11, R11, R48 ;  /* 0x0000000b0b307223 */ /* 0x000fe40000000030 */
[----:B------:R-:W0:Y:S04]  /*07f0*/  SHFL.BFLY PT, R44, R49, 0x4, 0x1f ;  /* 0x0c801f00312c7f89 */ /* 0x000e2800000e0000 */
[----:B------:R-:W3:Y:S01]  /*0800*/  SHFL.BFLY PT, R53, R48, 0x8, 0x1f ;  /* 0x0d001f0030357f89 */ /* 0x000ee200000e0000 */
[----:B-1----:R-:W-:-:S05]  /*0810*/  FADD R50, R45, R50 ;  /* 0x000000322d327221 */ /* 0x002fca0000000000 */
[----:B------:R-:W1:Y:S01]  /*0820*/  SHFL.BFLY PT, R47, R50, 0x4, 0x1f ;  /* 0x0c801f00322f7f89 */ /* 0x000e6200000e0000 */
[----:B--2---:R-:W-:-:S05]  /*0830*/  FADD R51, R46, R51 ;  /* 0x000000332e337221 */ /* 0x004fca0000000000 */
[----:B------:R-:W2:Y:S01]  /*0840*/  SHFL.BFLY PT, R54, R51, 0x4, 0x1f ;  /* 0x0c801f0033367f89 */ /* 0x000ea200000e0000 */
[----:B0-----:R-:W-:Y:S01]  /*0850*/  FADD R44, R49, R44 ;  /* 0x0000002c312c7221 */ /* 0x001fe20000000000 */
[----:B---3--:R-:W-:-:S04]  /*0860*/  FADD R55, R48, R53 ;  /* 0x0000003530377221 */ /* 0x008fc80000000000 */
        /* <DEDUP_REMOVED lines=15> */
[----:B---3--:R-:W-:-:S03]  /*0960*/  FADD R51, R48, R51 ;  /* 0x0000003330337221 */ /* 0x008fc60000000000 */
[----:B------:R-:W-:Y:S02]  /*0970*/  FADD R47, R46, c[0x0][0x178] ;  /* 0x00005e002e2f7621 */ /* 0x000fe40000000000 */
[----:B------:R-:W0:Y:S04]  /*0980*/  SHFL.BFLY PT, R46, R51, 0x1, 0x1f ;  /* 0x0c201f00332e7f89 */ /* 0x000e2800000e0000 */
[----:B------:R-:W3:Y:S01]  /*0990*/  MUFU.SQRT R47, R47 ;  /* 0x0000002f002f7308 */ /* 0x000ee20000002000 */
[----:B-1----:R-:W-:-:S04]  /*09a0*/  FADD R49, R52, R49 ;  /* 0x0000003134317221 */ /* 0x002fc80000000000 */
[----:B------:R-:W-:Y:S01]  /*09b0*/  FADD R49, R49, c[0x0][0x178] ;  /* 0x00005e0031317621 */ /* 0x000fe20000000000 */
[----:B--2---:R-:W-:-:S05]  /*09c0*/  FADD R44, R53, R44 ;  /* 0x0000002c352c7221 */ /* 0x004fca0000000000 */
[----:B------:R-:W1:Y:S01]  /*09d0*/  MUFU.SQRT R49, R49 ;  /* 0x0000003100317308 */ /* 0x000e620000002000 */
[----:B------:R-:W-:Y:S01]  /*09e0*/  FADD R44, R44, c[0x0][0x178] ;  /* 0x00005e002c2c7621 */ /* 0x000fe20000000000 */
[----:B---3--:R-:W-:-:S06]  /*09f0*/  FSETP.GT.AND P5, PT, R47, 8.50705917302346158658e+37, PT ;  /* 0x7e8000002f00780b */ /* 0x008fcc0003fa4000 */
[----:B------:R-:W2:Y:S01]  /*0a00*/  MUFU.SQRT R44, R44 ;  /* 0x0000002c002c7308 */ /* 0x000ea20000002000 */
[----:B------:R-:W-:Y:S01]  /*0a10*/  FSETP.GEU.AND P6, PT, R47, 1.175494350822287508e-38, PT ;  /* 0x008000002f00780b */ /* 0x000fe20003fce000 */
[----:B0-----:R-:W-:Y:S01]  /*0a20*/  FADD R46, R51, R46 ;  /* 0x0000002e332e7221 */ /* 0x001fe20000000000 */
[----:B------:R-:W-:-:S03]  /*0a30*/  MOV R52, 0x3e800000 ;  /* 0x3e80000000347802 */ /* 0x000fc60000000f00 */
[----:B------:R-:W-:Y:S01]  /*0a40*/  FADD R46, R46, c[0x0][0x178] ;  /* 0x00005e002e2e7621 */ /* 0x000fe20000000000 */
[----:B-1----:R-:W-:Y:S02]  /*0a50*/  FSETP.GT.AND P4, PT, R49, 8.50705917302346158658e+37, PT ;  /* 0x7e8000003100780b */ /* 0x002fe40003f84000 */
[----:B------:R-:W-:Y:S01]  /*0a60*/  FSEL R48, R52, 1, P5 ;  /* 0x3f80000034307808 */ /* 0x000fe20002800000 */
[----:B------:R-:W-:Y:S02]  /*0a70*/  @P5 FMUL R47, R47, 0.25 ;  /* 0x3e8000002f2f5820 */ /* 0x000fe40000400000 */
[----:B------:R-:W0:Y:S01]  /*0a80*/  MUFU.SQRT R46, R46 ;  /* 0x0000002e002e7308 */ /* 0x000e220000002000 */
[----:B------:R-:W-:Y:S01]  /*0a90*/  FSETP.GEU.AND P5, PT, R49, 1.175494350822287508e-38, PT ;  /* 0x008000003100780b */ /* 0x000fe20003fae000 */
[----:B------:R-:W-:Y:S01]  /*0aa0*/  @!P6 FMUL R47, R47, 16777216 ;  /* 0x4b8000002f2fe820 */ /* 0x000fe20000400000 */
[----:B------:R-:W-:Y:S01]  /*0ab0*/  @!P6 FMUL R48, R48, 16777216 ;  /* 0x4b8000003030e820 */ /* 0x000fe20000400000 */
[----:B--2---:R-:W-:-:S02]  /*0ac0*/  FSETP.GT.AND P6, PT, R44, 8.50705917302346158658e+37, PT ;  /* 0x7e8000002c00780b */ /* 0x004fc40003fc4000 */
[----:B------:R-:W-:Y:S02]  /*0ad0*/  FSEL R50, R52, 1, P4 ;  /* 0x3f80000034327808 */ /* 0x000fe40002000000 */
[----:B------:R-:W-:Y:S01]  /*0ae0*/  @P4 FMUL R49, R49, 0.25 ;  /* 0x3e80000031314820 */ /* 0x000fe20000400000 */
[----:B------:R-:W-:-:S05]  /*0af0*/  FSETP.GEU.AND P4, PT, R44, 1.175494350822287508e-38, PT ;  /* 0x008000002c00780b */ /* 0x000fca0003f8e000 */
[----:B------:R-:W-:Y:S01]  /*0b00*/  @!P5 FMUL R49, R49, 16777216 ;  /* 0x4b8000003131d820 */ /* 0x000fe20000400000 */
[----:B------:R-:W-:Y:S01]  /*0b10*/  @!P5 FMUL R50, R50, 16777216 ;  /* 0x4b8000003232d820 */ /* 0x000fe20000400000 */
[----:B0-----:R-:W-:Y:S01]  /*0b20*/  FSETP.GT.AND P5, PT, R46, 8.50705917302346158658e+37, PT ;  /* 0x7e8000002e00780b */ /* 0x001fe20003fa4000 */
[----:B------:R-:W-:Y:S01]  /*0b30*/  @P6 FMUL R44, R44, 0.25 ;  /* 0x3e8000002c2c6820 */ /* 0x000fe20000400000 */
[----:B------:R-:W-:Y:S02]  /*0b40*/  FSEL R45, R52, 1, P6 ;  /* 0x3f800000342d7808 */ /* 0x000fe40003000000 */
[----:B------:R-:W-:Y:S02]  /*0b50*/  FSETP.GEU.AND P6, PT, R46, 1.175494350822287508e-38, PT ;  /* 0x008000002e00780b */ /* 0x000fe40003fce000 */
[----:B------:R-:W-:Y:S01]  /*0b60*/  LOP3.LUT R53, R23, 0x7, R2, 0xf8, !PT ;  /* 0x0000000717357812 */ /* 0x000fe200078ef802 */
[----:B------:R-:W-:Y:S01]  /*0b70*/  @!P4 FMUL R44, R44, 16777216 ;  /* 0x4b8000002c2cc820 */ /* 0x000fe20000400000 */
[----:B------:R-:W-:Y:S01]  /*0b80*/  @!P4 FMUL R45, R45, 16777216 ;  /* 0x4b8000002d2dc820 */ /* 0x000fe20000400000 */
[----:B------:R-:W0:Y:S01]  /*0b90*/  MUFU.RCP R47, R47 ;  /* 0x0000002f002f7308 */ /* 0x000e220000001000 */
[----:B------:R-:W-:-:S03]  /*0ba0*/  ISETP.GE.U32.AND P4, PT, R53, 0xf90, PT ;  /* 0x00000f903500780c */ /* 0x000fc60003f86070 */
[----:B------:R-:W-:Y:S01]  /*0bb0*/  @P5 FMUL R46, R46, 0.25 ;  /* 0x3e8000002e2e5820 */ /* 0x000fe20000400000 */
[----:B------:R-:W-:-:S03]  /*0bc0*/  LOP3.LUT R23, R2, 0x1f, RZ, 0xc0, !PT ;  /* 0x0000001f02177812 */ /* 0x000fc600078ec0ff */
[----:B------:R-:W-:Y:S01]  /*0bd0*/  @!P6 FMUL R46, R46, 16777216 ;  /* 0x4b8000002e2ee820 */ /* 0x000fe20000400000 */
[----:B------:R-:W-:Y:S01]  /*0be0*/  ISETP.GE.U32.AND.EX P4, PT, R0, RZ, PT, P4 ;  /* 0x000000ff0000720c */ /* 0x000fe20003f86140 */
[----:B------:R-:W1:Y:S03]  /*0bf0*/  MUFU.RCP R49, R49 ;  /* 0x0000003100317308 */ /* 0x000e660000001000 */
[----:B------:R-:W-:Y:S02]  /*0c00*/  ISETP.LT.U32.AND P4, PT, R23, 0x8, !P4 ;  /* 0x000000081700780c */ /* 0x000fe40006781070 */
[----:B------:R-:W-:-:S03]  /*0c10*/  SHF.R.U32.HI R23, RZ, 0x2, R2 ;  /* 0x00000002ff177819 */ /* 0x000fc60000011602 */
[----:B------:R-:W2:Y:S01]  /*0c20*/  MUFU.RCP R46, R46 ;  /* 0x0000002e002e7308 */ /* 0x000ea20000001000 */
[----:B------:R-:W-:Y:S02]  /*0c30*/  LOP3.LUT R51, R23, 0x4, RZ, 0xc0, !PT ;  /* 0x0000000417337812 */ /* 0x000fe400078ec0ff */
[----:B------:R-:W-:-:S05]  /*0c40*/  FSEL R23, R52, 1, P5 ;  /* 0x3f80000034177808 */ /* 0x000fca0002800000 */
[----:B------:R-:W3:Y:S01]  /*0c50*/  MUFU.RCP R44, R44 ;  /* 0x0000002c002c7308 */ /* 0x000ee20000001000 */
[----:B0-----:R-:W-:Y:S01]  /*0c60*/  FMUL R54, R47, R48 ;  /* 0x000000302f367220 */ /* 0x001fe20000400000 */
[----:B------:R-:W-:Y:S01]  /*0c70*/  @!P6 FMUL R23, R23, 16777216 ;  /* 0x4b8000001717e820 */ /* 0x000fe20000400000 */
[----:B-1----:R-:W-:Y:S01]  /*0c80*/  FMUL R56, R49, R50 ;  /* 0x0000003231387220 */ /* 0x002fe20000400000 */
[----:B------:R-:W-:Y:S01]  /*0c90*/  IADD3 R22, P5, R22, c[0x0][0x168], RZ ;  /* 0x00005a0016167a10 */ /* 0x000fe20007fbe0ff */
[-C--:B------:R-:W-:Y:S01]  /*0ca0*/  FMUL R47, R26, R54.reuse ;  /* 0x000000361a2f7220 */ /* 0x080fe20000400000 */
[-C--:B------:R-:W-:Y:S01]  /*0cb0*/  FMUL R24, R24, R54.reuse ;  /* 0x0000003618187220 */ /* 0x080fe20000400000 */
[-C--:B------:R-:W-:Y:S01]  /*0cc0*/  FMUL R27, R27, R54.reuse ;  /* 0x000000361b1b7220 */ /* 0x080fe20000400000 */
[-C--:B------:R-:W-:Y:S01]  /*0cd0*/  FMUL R26, R25, R54.reuse ;  /* 0x00000036191a7220 */ /* 0x080fe20000400000 */
[-C--:B------:R-:W-:Y:S01]  /*0ce0*/  FMUL R29, R29, R54.reuse ;  /* 0x000000361d1d7220 */ /* 0x080fe20000400000 */
[-C--:B------:R-:W-:Y:S01]  /*0cf0*/  FMUL R28, R28, R54.reuse ;  /* 0x000000361c1c7220 */ /* 0x080fe20000400000 */
[-C--:B------:R-:W-:Y:S01]  /*0d00*/  FMUL R31, R31, R54.reuse ;  /* 0x000000361f1f7220 */ /* 0x080fe20000400000 */
[----:B------:R-:W-:Y:S01]  /*0d10*/  FMUL R30, R30, R54 ;  /* 0x000000361e1e7220 */ /* 0x000fe20000400000 */
[----:B--2---:R-:W-:Y:S01]  /*0d20*/  FMUL R55, R46, R23 ;  /* 0x000000172e377220 */ /* 0x004fe20000400000 */
[-C--:B------:R-:W-:Y:S01]  /*0d30*/  FMUL R25, R12, R56.reuse ;  /* 0x000000380c197220 */ /* 0x080fe20000400000 */
[-C--:B------:R-:W-:Y:S01]  /*0d40*/  FMUL R48, R15, R56.reuse ;  /* 0x000000380f307220 */ /* 0x080fe20000400000 */
[----:B---3--:R-:W-:Y:S01]  /*0d50*/  FMUL R52, R44, R45 ;  /* 0x0000002d2c347220 */ /* 0x008fe20000400000 */
[-C--:B------:R-:W-:Y:S01]  /*0d60*/  FMUL R44, R14, R56.reuse ;  /* 0x000000380e2c7220 */ /* 0x080fe20000400000 */
[----:B------:R-:W-:Y:S01]  /*0d70*/  FMUL R45, R13, R56 ;  /* 0x000000380d2d7220 */ /* 0x000fe20000400000 */
[----:B------:R-:W-:Y:S01]  /*0d80*/  IADD3.X R23, R21, c[0x0][0x16c], RZ, P5, !PT ;  /* 0x00005b0015177a10 */ /* 0x000fe20002ffe4ff */
[-C--:B------:R-:W-:Y:S01]  /*0d90*/  FMUL R21, R4, R55.reuse ;  /* 0x0000003704157220 */ /* 0x080fe20000400000 */
[----:B------:R-:W-:Y:S01]  /*0da0*/  F2FP.PACK_AB R12, R47, R24 ;  /* 0x000000182f0c723e */ /* 0x000fe200000000ff */
[----:B------:R-:W-:Y:S01]  /*0db0*/  FMUL R8, R8, R55 ;  /* 0x0000003708087220 */ /* 0x000fe20000400000 */
[----:B------:R-:W-:-:S02]  /*0dc0*/  F2FP.PACK_AB R13, R26, R27 ;  /* 0x0000001b1a0d723e */ /* 0x000fc400000000ff */
[----:B------:R-:W-:Y:S02]  /*0dd0*/  F2FP.PACK_AB R14, R28, R29 ;  /* 0x0000001d1c0e723e */ /* 0x000fe400000000ff */
[----:B------:R-:W-:Y:S01]  /*0de0*/  F2FP.PACK_AB R15, R30, R31 ;  /* 0x0000001f1e0f723e */ /* 0x000fe200000000ff */
[-C--:B------:R-:W-:Y:S01]  /*0df0*/  FMUL R49, R38, R52.reuse ;  /* 0x0000003426317220 */ /* 0x080fe20000400000 */
[-C--:B------:R-:W-:Y:S01]  /*0e00*/  FMUL R38, R5, R52.reuse ;  /* 0x0000003405267220 */ /* 0x080fe20000400000 */
[----:B------:R-:W-:Y:S01]  /*0e10*/  FMUL R37, R37, R52 ;  /* 0x0000003425257220 */ /* 0x000fe20000400000 */
[-C--:B------:R-:W-:Y:S01]  /*0e20*/  FMUL R9, R9, R55.reuse ;  /* 0x0000003709097220 */ /* 0x080fe20000400000 */
[----:B------:R-:W-:Y:S01]  /*0e30*/  FMUL R40, R40, R55 ;  /* 0x0000003728287220 */ /* 0x000fe20000400000 */
[-C--:B------:R-:W-:Y:S01]  /*0e40*/  FMUL R32, R32, R56.reuse ;  /* 0x0000003820207220 */ /* 0x080fe20000400000 */
[-C--:B------:R-:W-:Y:S01]  /*0e50*/  FMUL R34, R34, R56.reuse ;  /* 0x0000003822227220 */ /* 0x080fe20000400000 */
[-C--:B------:R-:W-:Y:S01]  /*0e60*/  FMUL R33, R33, R56.reuse ;  /* 0x0000003821217220 */ /* 0x080fe20000400000 */
[----:B------:R-:W-:Y:S01]  /*0e70*/  FMUL R35, R35, R56 ;  /* 0x0000003823237220 */ /* 0x000fe20000400000 */
[-C--:B------:R-:W-:Y:S01]  /*0e80*/  FMUL R46, R6, R52.reuse ;  /* 0x00000034062e7220 */ /* 0x080fe20000400000 */
[-C--:B------:R-:W-:Y:S01]  /*0e90*/  FMUL R39, R39, R52.reuse ;  /* 0x0000003427277220 */ /* 0x080fe20000400000 */
[----:B------:R-:W-:Y:S01]  /*0ea0*/  @!P3 STG.E.128 [R22.64], R12 ;  /* 0x0000000c1600b986 */ /* 0x000fe2000c101d04 */
[----:B------:R-:W-:Y:S01]  /*0eb0*/  F2FP.PACK_AB R28, R8, R21 ;  /* 0x00000015081c723e */ /* 0x000fe200000000ff */
[-C--:B------:R-:W-:Y:S01]  /*0ec0*/  FMUL R36, R36, R52.reuse ;  /* 0x0000003424247220 */ /* 0x080fe20000400000 */
[-C--:B------:R-:W-:Y:S01]  /*0ed0*/  FMUL R41, R41, R52.reuse ;  /* 0x0000003429297220 */ /* 0x080fe20000400000 */
[----:B------:R-:W-:Y:S01]  /*0ee0*/  FMUL R50, R43, R52 ;  /* 0x000000342b327220 */ /* 0x000fe20000400000 */
[-C--:B------:R-:W-:Y:S01]  /*0ef0*/  FMUL R42, R42, R55.reuse ;  /* 0x000000372a2a7220 */ /* 0x080fe20000400000 */
[-C--:B------:R-:W-:Y:S01]  /*0f00*/  FMUL R11, R11, R55.reuse ;  /* 0x000000370b0b7220 */ /* 0x080fe20000400000 */
[----:B------:R-:W-:Y:S01]  /*0f10*/  IADD3 R8, P3, R17, c[0x0][0x168], RZ ;  /* 0x00005a0011087a10 */ /* 0x000fe20007f7e0ff */
[-C--:B------:R-:W-:Y:S01]  /*0f20*/  FMUL R24, R7, R55.reuse ;  /* 0x0000003707187220 */ /* 0x080fe20000400000 */
[----:B------:R-:W-:Y:S01]  /*0f30*/  FMUL R27, R10, R55 ;  /* 0x000000370a1b7220 */ /* 0x000fe20000400000 */
[----:B------:R-:W-:-:S02]  /*0f40*/  IADD3 R20, P5, R20, c[0x0][0x168], RZ ;  /* 0x00005a0014147a10 */ /* 0x000fc40007fbe0ff */
[----:B------:R-:W-:Y:S02]  /*0f50*/  IADD3 R10, P6, R19, c[0x0][0x168], RZ ;  /* 0x00005a00130a7a10 */ /* 0x000fe40007fde0ff */
[----:B------:R-:W-:Y:S02]  /*0f60*/  F2FP.PACK_AB R37, R37, R38 ;  /* 0x000000262525723e */ /* 0x000fe400000000ff */
[----:B------:R-:W-:Y:S02]  /*0f70*/  F2FP.PACK_AB R29, R40, R9 ;  /* 0x00000009281d723e */ /* 0x000fe400000000ff */
[----:B------:R-:W-:Y:S02]  /*0f80*/  F2FP.PACK_AB R4, R25, R32 ;  /* 0x000000201904723e */ /* 0x000fe400000000ff */
[----:B------:R-:W-:Y:S02]  /*0f90*/  F2FP.PACK_AB R5, R33, R34 ;  /* 0x000000222105723e */ /* 0x000fe400000000ff */
[----:B------:R-:W-:-:S02]  /*0fa0*/  F2FP.PACK_AB R6, R45, R44 ;  /* 0x0000002c2d06723e */ /* 0x000fc400000000ff */
[----:B------:R-:W-:Y:S02]  /*0fb0*/  F2FP.PACK_AB R7, R35, R48 ;  /* 0x000000302307723e */ /* 0x000fe400000000ff */
[----:B------:R-:W-:Y:S02]  /*0fc0*/  F2FP.PACK_AB R38, R39, R46 ;  /* 0x0000002e2726723e */ /* 0x000fe400000000ff */
[----:B------:R-:W-:Y:S02]  /*0fd0*/  IADD3.X R9, R3, c[0x0][0x16c], RZ, P3, !PT ;  /* 0x00005b0003097a10 */ /* 0x000fe40001ffe4ff */
[----:B------:R-:W-:Y:S02]  /*0fe0*/  F2FP.PACK_AB R36, R49, R36 ;  /* 0x000000243124723e */ /* 0x000fe400000000ff */
[----:B------:R-:W-:Y:S02]  /*0ff0*/  F2FP.PACK_AB R39, R50, R41 ;  /* 0x000000293227723e */ /* 0x000fe400000000ff */
[----:B------:R-:W-:-:S02]  /*1000*/  IADD3.X R21, R16, c[0x0][0x16c], RZ, P5, !PT ;  /* 0x00005b0010157a10 */ /* 0x000fc40002ffe4ff */
[----:B------:R-:W-:Y:S02]  /*1010*/  F2FP.PACK_AB R31, R11, R42 ;  /* 0x0000002a0b1f723e */ /* 0x000fe400000000ff */
[----:B------:R-:W-:Y:S02]  /*1020*/  F2FP.PACK_AB R30, R27, R24 ;  /* 0x000000181b1e723e */ /* 0x000fe400000000ff */
[----:B------:R-:W-:Y:S01]  /*1030*/  IADD3.X R11, R18, c[0x0][0x16c], RZ, P6, !PT ;  /* 0x00005b00120b7a10 */ /* 0x000fe200037fe4ff */
[----:B------:R-:W-:Y:S04]  /*1040*/  @!P2 STG.E.128 [R8.64], R4 ;  /* 0x000000040800a986 */ /* 0x000fe8000c101d04 */
[----:B------:R-:W-:Y:S04]  /*1050*/  @!P1 STG.E.128 [R20.64], R36 ;  /* 0x0000002414009986 */ /* 0x000fe8000c101d04 */
[----:B------:R-:W-:Y:S04]  /*1060*/  STS [R51], R54 ;  /* 0x0000003633007388 */ /* 0x000fe80000000800 */
[----:B------:R-:W-:Y:S04]  /*1070*/  STS [R51+0x8], R56 ;  /* 0x0000083833007388 */ /* 0x000fe80000000800 */
[----:B------:R-:W-:Y:S04]  /*1080*/  STS [R51+0x10], R52 ;  /* 0x0000103433007388 */ /* 0x000fe80000000800 */
[----:B------:R-:W-:Y:S04]  /*1090*/  STS [R51+0x18], R55 ;  /* 0x0000183733007388 */ /* 0x000fe80000000800 */
[----:B------:R-:W-:Y:S04]  /*10a0*/  @!P0 STG.E.128 [R10.64], R28 ;  /* 0x0000001c0a008986 */ /* 0x000fe8000c101d04 */
[----:B------:R-:W-:Y:S06]  /*10b0*/  BAR.SYNC 0x0 ;  /* 0x0000000000007b1d */ /* 0x000fec0000000000 */
[----:B------:R-:W-:Y:S05]  /*10c0*/  @!P4 EXIT ;  /* 0x000000000000c94d */ /* 0x000fea0003800000 */
[----:B------:R-:W-:Y:S02]  /*10d0*/  LOP3.LUT R4, R2, 0x7, RZ, 0xc0, !PT ;  /* 0x0000000702047812 */ /* 0x000fe400078ec0ff */
[----:B------:R-:W-:-:S03]  /*10e0*/  LEA R2, P0, R53, c[0x0][0x170], 0x2 ;  /* 0x00005c0035027a11 */ /* 0x000fc600078010ff */
[----:B------:R-:W0:Y:S01]  /*10f0*/  LDS R5, [R4.X4] ;  /* 0x0000000004057984 */ /* 0x000e220000004800 */
[----:B------:R-:W-:-:S05]  /*1100*/  LEA.HI.X R3, R53, c[0x0][0x174], R0, 0x2, P0 ;  /* 0x00005d0035037a11 */ /* 0x000fca00000f1400 */
[----:B0-----:R-:W-:Y:S01]  /*1110*/  STG.E [R2.64], R5 ;  /* 0x0000000502007986 */ /* 0x001fe2000c101904 */
[----:B------:R-:W-:Y:S05]  /*1120*/  EXIT ;  /* 0x000000000000794d */ /* 0x000fea0003800000 */
.L_x_0:
[----:B------:R-:W-:-:S00]  /*1130*/  BRA `(.L_x_0) ;  /* 0xfffffff000007947 */ /* 0x000fc0000383ffff */
[----:B------:R-:W-:-:S00]  /*1140*/  NOP ;  /* 0x0000000000007918 */ /* 0x000fc00000000000 */
        /* <DEDUP_REMOVED lines=11> */
.L_x_1:


//--------------------- .nv.global.init           --------------------------
	.section	.nv.global.init,"aw",@progbits
.nv.global.init:
	.type		_$_str,@object
	.size		_$_str,(_$_str_$_2 - _$_str)
_$_str:
        /*0000*/ 	.byte	0x5f, 0x5f, 0x43, 0x55, 0x44, 0x41, 0x5f, 0x46, 0x54, 0x5a, 0x00
	.type		_$_str_$_2,@object
	.size		_$_str_$_2,(.L_1 - _$_str_$_2)
_$_str_$_2:
        /*000b*/ 	.byte	0x5f, 0x5f, 0x43, 0x55, 0x44, 0x41, 0x5f, 0x50, 0x52, 0x45, 0x43, 0x5f, 0x53, 0x51, 0x52, 0x54
        /*001b*/ 	.byte	0x00
.L_1:


//--------------------- .nv.shared.l2norm_fwd_kernel --------------------------
	.section	.nv.shared.l2norm_fwd_kernel,"aw",@nobits
	.align	16
